//
// Generated by NVIDIA NVVM Compiler
//
// Compiler Build ID: CL-36424714
// Cuda compilation tools, release 13.0, V13.0.88
// Based on NVVM 20.0.0
//

.version 9.0
.target sm_100
.address_size 64

	// .globl	_Z4funcPfS_
// _ZZ4funcPfS_E4temp has been demoted

.visible .entry _Z4funcPfS_(
	.param .u64 .ptr .align 1 _Z4funcPfS__param_0,
	.param .u64 .ptr .align 1 _Z4funcPfS__param_1
)
{
	.reg .b32 	%r<28>;
	.reg .b32 	%f<3>;
	.reg .b64 	%rd<9>;
	// demoted variable
	.shared .align 4 .b8 _ZZ4funcPfS_E4temp[4224];
	ld.param.u64 	%rd1, [_Z4funcPfS__param_0];
	ld.param.u64 	%rd2, [_Z4funcPfS__param_1];
	cvta.to.global.u64 	%rd3, %rd2;
	cvta.to.global.u64 	%rd4, %rd1;
	mov.u32 	%r1, %ctaid.x;
	mov.u32 	%r2, %ntid.x;
	mul.lo.s32 	%r3, %r1, %r2;
	mov.u32 	%r4, %tid.x;
	add.s32 	%r5, %r3, %r4;
	mov.u32 	%r6, %ctaid.y;
	mov.u32 	%r7, %ntid.y;
	mul.lo.s32 	%r8, %r6, %r7;
	mov.u32 	%r9, %tid.y;
	add.s32 	%r10, %r8, %r9;
	mov.u32 	%r11, %nctaid.x;
	mov.u32 	%r12, %nctaid.y;
	mul.lo.s32 	%r13, %r11, %r10;
	shl.b32 	%r14, %r13, 5;
	add.s32 	%r15, %r5, %r14;
	mul.wide.s32 	%rd5, %r15, 4;
	add.s64 	%rd6, %rd4, %rd5;
	ld.global.f32 	%f1, [%rd6];
	mov.u32 	%r16, _ZZ4funcPfS_E4temp;
	mad.lo.s32 	%r17, %r9, 132, %r16;
	shl.b32 	%r18, %r4, 2;
	add.s32 	%r19, %r17, %r18;
	st.shared.f32 	[%r19], %f1;
	bar.sync 	0;
	add.s32 	%r20, %r8, %r4;
	add.s32 	%r21, %r3, %r9;
	mad.lo.s32 	%r22, %r4, 132, %r16;
	shl.b32 	%r23, %r9, 2;
	add.s32 	%r24, %r22, %r23;
	ld.shared.f32 	%f2, [%r24];
	mul.lo.s32 	%r25, %r12, %r21;
	shl.b32 	%r26, %r25, 5;
	add.s32 	%r27, %r20, %r26;
	mul.wide.s32 	%rd7, %r27, 4;
	add.s64 	%rd8, %rd3, %rd7;
	st.global.f32 	[%rd8], %f2;
	ret;

}


// ===== COMPILED SASS (sm_100) =====

	.target	sm_100

	.elftype	@"ET_EXEC"


//--------------------- .note.nv.tkinfo           --------------------------
	.section	.note.nv.tkinfo,"",@"SHT_NOTE"
	.sectionflags	@"SHF_NOTE_NV_TKINFO"
	.tkinfo
        /*0018*/ 	.word	0x00000002
        /*0030*/ 	.string	""
        /*0030*/ 	.string	"ptxas"
        /*0030*/ 	.string	"Cuda compilation tools, release 13.0, V13.0.88"
        /*0030*/ 	.string	"Build cuda_13.0.r13.0/compiler.36424714_0"
        /*0030*/ 	.string	"-arch sm_100 -m 64 "



//--------------------- .note.nv.cuinfo           --------------------------
	.section	.note.nv.cuinfo,"",@"SHT_NOTE"
	.sectionflags	@"SHF_NOTE_NV_CUINFO"
        /*0018*/ 	.short	0x0002
        /*001a*/ 	.short	0x0064
        /*001c*/ 	.short	0x0082
	.zero		2


//--------------------- .nv.info                  --------------------------
	.section	.nv.info,"",@"SHT_CUDA_INFO"
	.align	4


	//----- nvinfo : EIATTR_REGCOUNT
	.align		4
        /*0000*/ 	.byte	0x04, 0x2f
        /*0002*/ 	.short	(.L_1 - .L_0)
	.align		4
.L_0:
        /*0004*/ 	.word	index@(_Z4funcPfS_)
        /*0008*/ 	.word	0x0000000e


	//----- nvinfo : EIATTR_FRAME_SIZE
	.align		4
.L_1:
        /*000c*/ 	.byte	0x04, 0x11
        /*000e*/ 	.short	(.L_3 - .L_2)
	.align		4
.L_2:
        /*0010*/ 	.word	index@(_Z4funcPfS_)
        /*0014*/ 	.word	0x00000000


	//----- nvinfo : EIATTR_MIN_STACK_SIZE
	.align		4
.L_3:
        /*0018*/ 	.byte	0x04, 0x12
        /*001a*/ 	.short	(.L_5 - .L_4)
	.align		4
.L_4:
        /*001c*/ 	.word	index@(_Z4funcPfS_)
        /*0020*/ 	.word	0x00000000
.L_5:


//--------------------- .nv.compat                --------------------------
	.section	.nv.compat,"",@"SHT_CUDA_COMPAT_INFO"
	.align	4
        /*0000*/ 	.byte	0x02, 0x09, 0x00, 0x00, 0x02, 0x02, 0x01, 0x00, 0x02, 0x05, 0x05, 0x00, 0x03, 0x07, 0x01, 0x01
        /*0010*/ 	.byte	0x02, 0x03, 0x00, 0x00, 0x02, 0x06, 0x01, 0x00, 0x04, 0x0b, 0x08, 0x00, 0x09, 0x00, 0x00, 0x00
        /*0020*/ 	.byte	0x00, 0x00, 0x00, 0x00


//--------------------- .nv.info._Z4funcPfS_      --------------------------
	.section	.nv.info._Z4funcPfS_,"",@"SHT_CUDA_INFO"
	.sectionflags	@""
	.align	4


	//----- nvinfo : EIATTR_CUDA_API_VERSION
	.align		4
        /*0000*/ 	.byte	0x04, 0x37
        /*0002*/ 	.short	(.L_7 - .L_6)
.L_6:
        /*0004*/ 	.word	0x00000082


	//----- nvinfo : EIATTR_KPARAM_INFO
	.align		4
.L_7:
        /*0008*/ 	.byte	0x04, 0x17
        /*000a*/ 	.short	(.L_9 - .L_8)
.L_8:
        /*000c*/ 	.word	0x00000000
        /*0010*/ 	.short	0x0001
        /*0012*/ 	.short	0x0008
        /*0014*/ 	.byte	0x00, 0xf5, 0x21, 0x00


	//----- nvinfo : EIATTR_KPARAM_INFO
	.align		4
.L_9:
        /*0018*/ 	.byte	0x04, 0x17
        /*001a*/ 	.short	(.L_11 - .L_10)
.L_10:
        /*001c*/ 	.word	0x00000000
        /*0020*/ 	.short	0x0000
        /*0022*/ 	.short	0x0000
        /*0024*/ 	.byte	0x00, 0xf5, 0x21, 0x00


	//----- nvinfo : EIATTR_SPARSE_MMA_MASK
	.align		4
.L_11:
        /*0028*/ 	.byte	0x03, 0x50
        /*002a*/ 	.short	0x0000


	//----- nvinfo : EIATTR_MAXREG_COUNT
	.align		4
        /*002c*/ 	.byte	0x03, 0x1b
        /*002e*/ 	.short	0x00ff


	//----- nvinfo : EIATTR_NUM_BARRIERS
	.align		4
        /*0030*/ 	.byte	0x02, 0x4c
        /*0032*/ 	.byte	0x01
	.zero		1


	//----- nvinfo : EIATTR_MERCURY_ISA_VERSION
	.align		4
        /*0034*/ 	.byte	0x03, 0x5f
        /*0036*/ 	.short	0x0101


	//----- nvinfo : EIATTR_VRC_CTA_INIT_COUNT
	.align		4
        /*0038*/ 	.byte	0x02, 0x4a
	.zero		1
	.zero		1


	//----- nvinfo : EIATTR_EXIT_INSTR_OFFSETS
	.align		4
        /*003c*/ 	.byte	0x04, 0x1c
        /*003e*/ 	.short	(.L_13 - .L_12)


	//   ....[0]....
.L_12:
        /*0040*/ 	.word	0x00000220


	//----- nvinfo : EIATTR_CBANK_PARAM_SIZE
	.align		4
.L_13:
        /*0044*/ 	.byte	0x03, 0x19
        /*0046*/ 	.short	0x0010


	//----- nvinfo : EIATTR_PARAM_CBANK
	.align		4
        /*0048*/ 	.byte	0x04, 0x0a
        /*004a*/ 	.short	(.L_15 - .L_14)
	.align		4
.L_14:
        /*004c*/ 	.word	index@(.nv.constant0._Z4funcPfS_)
        /*0050*/ 	.short	0x0380
        /*0052*/ 	.short	0x0010


	//----- nvinfo : EIATTR_SW_WAR
	.align		4
.L_15:
        /*0054*/ 	.byte	0x04, 0x36
        /*0056*/ 	.short	(.L_17 - .L_16)
.L_16:
        /*0058*/ 	.word	0x00000008
.L_17:


//--------------------- .nv.callgraph             --------------------------
	.section	.nv.callgraph,"",@"SHT_CUDA_CALLGRAPH"
	.align	4
	.sectionentsize	8
	.align		4
        /*0000*/ 	.word	0x00000000
	.align		4
        /*0004*/ 	.word	0xffffffff
	.align		4
        /*0008*/ 	.word	0x00000000
	.align		4
        /*000c*/ 	.word	0xfffffffe
	.align		4
        /*0010*/ 	.word	0x00000000
	.align		4
        /*0014*/ 	.word	0xfffffffd
	.align		4
        /*0018*/ 	.word	0x00000000
	.align		4
        /*001c*/ 	.word	0xfffffffc


//--------------------- .text._Z4funcPfS_         --------------------------
	.section	.text._Z4funcPfS_,"ax",@progbits
	.align	128
        .global         _Z4funcPfS_
        .type           _Z4funcPfS_,@function
        .size           _Z4funcPfS_,(.L_x_1 - _Z4funcPfS_)
        .other          _Z4funcPfS_,@"STO_CUDA_ENTRY STV_DEFAULT"
_Z4funcPfS_:
.text._Z4funcPfS_:
[----:B------:R-:W-:Y:S01]  /*0000*/  LDC R1, c[0x0][0x37c] ;  /* 0x0000df00ff017b82 */ /* 0x000fe20000000800 */
[----:B------:R-:W0:Y:S07]  /*0010*/  S2R R11, SR_TID.Y ;  /* 0x00000000000b7919 */ /* 0x000e2e0000002200 */
[----:B------:R-:W1:Y:S01]  /*0020*/  LDC R6, c[0x0][0x360] ;  /* 0x0000d800ff067b82 */ /* 0x000e620000000800 */
[----:B------:R-:W2:Y:S01]  /*0030*/  LDCU.64 UR4, c[0x0][0x358] ;  /* 0x00006b00ff0477ac */ /* 0x000ea20008000a00 */
[----:B------:R-:W1:Y:S06]  /*0040*/  S2R R9, SR_TID.X ;  /* 0x0000000000097919 */ /* 0x000e6c0000002100 */
[----:B------:R-:W0:Y:S08]  /*0050*/  S2UR UR7, SR_CTAID.Y ;  /* 0x00000000000779c3 */ /* 0x000e300000002600 */
[----:B------:R-:W0:Y:S01]  /*0060*/  LDC R8, c[0x0][0x364] ;  /* 0x0000d900ff087b82 */ /* 0x000e220000000800 */
[----:B------:R-:W3:Y:S07]  /*0070*/  LDCU UR8, c[0x0][0x370] ;  /* 0x00006e00ff0877ac */ /* 0x000eee0008000800 */
[----:B------:R-:W1:Y:S08]  /*0080*/  S2UR UR6, SR_CTAID.X ;  /* 0x00000000000679c3 */ /* 0x000e700000002500 */
[----:B------:R-:W4:Y:S01]  /*0090*/  LDC.64 R2, c[0x0][0x380] ;  /* 0x0000e000ff027b82 */ /* 0x000f220000000a00 */
[----:B0-----:R-:W-:-:S04]  /*00a0*/  IMAD R4, R8, UR7, R11 ;  /* 0x0000000708047c24 */ /* 0x001fc8000f8e020b */
[----:B---3--:R-:W-:Y:S02]  /*00b0*/  IMAD R5, R4, UR8, RZ ;  /* 0x0000000804057c24 */ /* 0x008fe4000f8e02ff */
[----:B-1----:R-:W-:-:S05]  /*00c0*/  IMAD R0, R6, UR6, R9 ;  /* 0x0000000606007c24 */ /* 0x002fca000f8e0209 */
[----:B------:R-:W-:-:S05]  /*00d0*/  LEA R5, R5, R0, 0x5 ;  /* 0x0000000005057211 */ /* 0x000fca00078e28ff */
[----:B----4-:R-:W-:-:S05]  /*00e0*/  IMAD.WIDE R2, R5, 0x4, R2 ;  /* 0x0000000405027825 */ /* 0x010fca00078e0202 */
[----:B--2---:R0:W2:Y:S01]  /*00f0*/  LDG.E R0, desc[UR4][R2.64] ;  /* 0x0000000402007981 */ /* 0x0040a2000c1e1900 */
[----:B------:R-:W-:Y:S01]  /*0100*/  MOV R4, 0x400 ;  /* 0x0000040000047802 */ /* 0x000fe20000000f00 */
[----:B------:R-:W1:Y:S01]  /*0110*/  LDCU UR8, c[0x0][0x374] ;  /* 0x00006e80ff0877ac */ /* 0x000e620008000800 */
[----:B------:R-:W-:Y:S01]  /*0120*/  IMAD R6, R6, UR6, R11 ;  /* 0x0000000606067c24 */ /* 0x000fe2000f8e020b */
[----:B------:R-:W3:Y:S01]  /*0130*/  S2R R5, SR_CgaCtaId ;  /* 0x0000000000057919 */ /* 0x000ee20000008800 */
[----:B0-----:R-:W0:Y:S01]  /*0140*/  LDC.64 R2, c[0x0][0x388] ;  /* 0x0000e200ff027b82 */ /* 0x001e220000000a00 */
[----:B---3--:R-:W-:-:S05]  /*0150*/  LEA R4, R5, R4, 0x18 ;  /* 0x0000000405047211 */ /* 0x008fca00078ec0ff */
[--C-:B------:R-:W-:Y:S02]  /*0160*/  IMAD R5, R11, 0x84, R4.reuse ;  /* 0x000000840b057824 */ /* 0x100fe400078e0204 */
[----:B------:R-:W-:-:S03]  /*0170*/  IMAD R4, R9, 0x84, R4 ;  /* 0x0000008409047824 */ /* 0x000fc600078e0204 */
[----:B------:R-:W-:Y:S02]  /*0180*/  LEA R5, R9, R5, 0x2 ;  /* 0x0000000509057211 */ /* 0x000fe400078e10ff */
[----:B------:R-:W-:Y:S01]  /*0190*/  LEA R7, R11, R4, 0x2 ;  /* 0x000000040b077211 */ /* 0x000fe200078e10ff */
[----:B------:R-:W-:Y:S02]  /*01a0*/  IMAD R4, R8, UR7, R9 ;  /* 0x0000000708047c24 */ /* 0x000fe4000f8e0209 */
[----:B-1----:R-:W-:-:S05]  /*01b0*/  IMAD R9, R6, UR8, RZ ;  /* 0x0000000806097c24 */ /* 0x002fca000f8e02ff */
[----:B------:R-:W-:-:S05]  /*01c0*/  LEA R9, R9, R4, 0x5 ;  /* 0x0000000409097211 */ /* 0x000fca00078e28ff */
[----:B0-----:R-:W-:Y:S01]  /*01d0*/  IMAD.WIDE R2, R9, 0x4, R2 ;  /* 0x0000000409027825 */ /* 0x001fe200078e0202 */
[----:B--2---:R-:W-:Y:S01]  /*01e0*/  STS [R5], R0 ;  /* 0x0000000005007388 */ /* 0x004fe20000000800 */
[----:B------:R-:W-:Y:S06]  /*01f0*/  BAR.SYNC.DEFER_BLOCKING 0x0 ;  /* 0x0000000000007b1d */ /* 0x000fec0000010000 */
[----:B------:R-:W0:Y:S04]  /*0200*/  LDS R7, [R7] ;  /* 0x0000000007077984 */ /* 0x000e280000000800 */
[----:B0-----:R-:W-:Y:S01]  /*0210*/  STG.E desc[UR4][R2.64], R7 ;  /* 0x0000000702007986 */ /* 0x001fe2000c101904 */
[----:B------:R-:W-:Y:S05]  /*0220*/  EXIT ;  /* 0x000000000000794d */ /* 0x000fea0003800000 */
.L_x_0:
[----:B------:R-:W-:-:S00]  /*0230*/  BRA `(.L_x_0) ;  /* 0xfffffffc00fc7947 */ /* 0x000fc0000383ffff */
[----:B------:R-:W-:-:S00]  /*0240*/  NOP ;  /* 0x0000000000007918 */ /* 0x000fc00000000000 */
        /* <DEDUP_REMOVED lines=11> */
.L_x_1:


//--------------------- .nv.shared._Z4funcPfS_    --------------------------
	.section	.nv.shared._Z4funcPfS_,"aw",@nobits
	.sectionflags	@""
	.align	4
.nv.shared._Z4funcPfS_:
	.zero		5248


//--------------------- .nv.shared.reserved.0     --------------------------
	.section	.nv.shared.reserved.0,"aw",@nobits
	.weak		__nv_reservedSMEM_offset_0_alias
	.size		__nv_reservedSMEM_offset_0_alias, 0, 64
	.other		__nv_reservedSMEM_offset_0_alias,@"STO_CUDA_RESERVED_SHARED STV_DEFAULT"
__nv_reservedSMEM_offset_0_alias:
	.zero		0
	.zero		64


//--------------------- .nv.constant0._Z4funcPfS_ --------------------------
	.section	.nv.constant0._Z4funcPfS_,"a",@progbits
	.sectionflags	@""
	.align	4
.nv.constant0._Z4funcPfS_:
	.zero		912


//--------------------- SYMBOLS --------------------------

	.type		.nv.reservedSmem.offset0,@object
	.size		.nv.reservedSmem.offset0,0x4
	.type		.nv.reservedSmem.cap,@object
	.size		.nv.reservedSmem.cap,0x4
